//
// Generated by NVIDIA NVVM Compiler
//
// Compiler Build ID: CL-36424714
// Cuda compilation tools, release 13.0, V13.0.88
// Based on NVVM 20.0.0
//

.version 9.0
.target sm_100
.address_size 64

	// .globl	_Z19blurGrayscaleKernelPKhPhii

.visible .entry _Z19blurGrayscaleKernelPKhPhii(
	.param .u64 .ptr .align 1 _Z19blurGrayscaleKernelPKhPhii_param_0,
	.param .u64 .ptr .align 1 _Z19blurGrayscaleKernelPKhPhii_param_1,
	.param .u32 _Z19blurGrayscaleKernelPKhPhii_param_2,
	.param .u32 _Z19blurGrayscaleKernelPKhPhii_param_3
)
{
	.reg .pred 	%p<61>;
	.reg .b32 	%r<151>;
	.reg .b64 	%rd<18>;

	ld.param.u64 	%rd6, [_Z19blurGrayscaleKernelPKhPhii_param_0];
	ld.param.u64 	%rd5, [_Z19blurGrayscaleKernelPKhPhii_param_1];
	ld.param.u32 	%r79, [_Z19blurGrayscaleKernelPKhPhii_param_2];
	ld.param.u32 	%r81, [_Z19blurGrayscaleKernelPKhPhii_param_3];
	cvta.to.global.u64 	%rd1, %rd6;
	mov.u32 	%r82, %ctaid.x;
	mov.u32 	%r83, %ntid.x;
	mov.u32 	%r84, %tid.x;
	mad.lo.s32 	%r1, %r82, %r83, %r84;
	mov.u32 	%r85, %ctaid.y;
	mov.u32 	%r86, %ntid.y;
	mov.u32 	%r87, %tid.y;
	mad.lo.s32 	%r88, %r85, %r86, %r87;
	setp.ge.s32 	%p7, %r1, %r79;
	setp.ge.s32 	%p8, %r88, %r81;
	or.pred  	%p9, %p7, %p8;
	@%p9 bra 	$L__BB0_33;
	add.s32 	%r91, %r1, -2;
	setp.gt.s32 	%p10, %r1, 1;
	setp.lt.s32 	%p11, %r91, %r79;
	and.pred  	%p1, %p10, %p11;
	add.s32 	%r92, %r1, 1;
	setp.gt.s32 	%p12, %r1, -2;
	setp.lt.s32 	%p13, %r92, %r79;
	and.pred  	%p2, %p12, %p13;
	add.s32 	%r93, %r1, 2;
	setp.gt.s32 	%p14, %r1, -3;
	setp.lt.s32 	%p15, %r93, %r79;
	and.pred  	%p3, %p14, %p15;
	add.s32 	%r94, %r1, 3;
	setp.gt.s32 	%p16, %r1, -4;
	setp.lt.s32 	%p17, %r94, %r79;
	and.pred  	%p4, %p16, %p17;
	add.s32 	%r119, %r88, -3;
	add.s32 	%r95, %r88, -2;
	mul.lo.s32 	%r118, %r79, %r95;
	shl.b32 	%r5, %r79, 1;
	add.s32 	%r117, %r1, %r118;
	mul.lo.s32 	%r116, %r79, %r119;
	add.s32 	%r115, %r1, %r116;
	mov.b32 	%r124, 0;
	mov.b32 	%r120, -3;
	cvt.s64.s32 	%rd2, %r1;
	mov.u32 	%r123, %r124;
$L__BB0_2:
	setp.gt.s32 	%p18, %r119, -1;
	setp.lt.s32 	%p19, %r119, %r81;
	and.pred  	%p5, %p18, %p19;
	setp.gt.s32 	%p20, %r1, 2;
	add.s32 	%r96, %r1, -3;
	setp.lt.s32 	%p21, %r96, %r79;
	and.pred  	%p22, %p20, %p21;
	and.pred  	%p23, %p5, %p22;
	cvt.s64.s32 	%rd7, %r116;
	add.s64 	%rd8, %rd2, %rd7;
	add.s64 	%rd3, %rd1, %rd8;
	not.pred 	%p24, %p23;
	@%p24 bra 	$L__BB0_4;
	ld.global.u8 	%r97, [%rd3+-3];
	add.s32 	%r123, %r123, %r97;
	add.s32 	%r124, %r124, 1;
$L__BB0_4:
	and.pred  	%p25, %p5, %p1;
	not.pred 	%p26, %p25;
	@%p26 bra 	$L__BB0_6;
	ld.global.u8 	%r98, [%rd3+-2];
	add.s32 	%r123, %r123, %r98;
	add.s32 	%r124, %r124, 1;
$L__BB0_6:
	setp.lt.s32 	%p27, %r1, 1;
	not.pred 	%p28, %p5;
	or.pred  	%p29, %p28, %p27;
	@%p29 bra 	$L__BB0_8;
	ld.global.u8 	%r99, [%rd3+-1];
	add.s32 	%r123, %r123, %r99;
	add.s32 	%r124, %r124, 1;
$L__BB0_8:
	setp.lt.s32 	%p30, %r1, 0;
	not.pred 	%p31, %p5;
	or.pred  	%p32, %p31, %p30;
	@%p32 bra 	$L__BB0_10;
	cvt.s64.s32 	%rd9, %r115;
	add.s64 	%rd10, %rd1, %rd9;
	ld.global.u8 	%r100, [%rd10];
	add.s32 	%r123, %r123, %r100;
	add.s32 	%r124, %r124, 1;
$L__BB0_10:
	and.pred  	%p33, %p5, %p2;
	not.pred 	%p34, %p33;
	@%p34 bra 	$L__BB0_12;
	ld.global.u8 	%r101, [%rd3+1];
	add.s32 	%r123, %r123, %r101;
	add.s32 	%r124, %r124, 1;
$L__BB0_12:
	and.pred  	%p35, %p5, %p3;
	not.pred 	%p36, %p35;
	@%p36 bra 	$L__BB0_14;
	ld.global.u8 	%r102, [%rd3+2];
	add.s32 	%r123, %r123, %r102;
	add.s32 	%r124, %r124, 1;
$L__BB0_14:
	and.pred  	%p37, %p5, %p4;
	not.pred 	%p38, %p37;
	@%p38 bra 	$L__BB0_16;
	ld.global.u8 	%r103, [%rd3+3];
	add.s32 	%r123, %r123, %r103;
	add.s32 	%r124, %r124, 1;
$L__BB0_16:
	setp.eq.s32 	%p39, %r120, 3;
	@%p39 bra 	$L__BB0_32;
	add.s32 	%r104, %r119, 1;
	setp.gt.s32 	%p40, %r104, -1;
	setp.lt.s32 	%p41, %r104, %r81;
	and.pred  	%p6, %p40, %p41;
	setp.gt.s32 	%p42, %r1, 2;
	add.s32 	%r105, %r1, -3;
	setp.lt.s32 	%p43, %r105, %r79;
	and.pred  	%p44, %p42, %p43;
	and.pred  	%p45, %p6, %p44;
	cvt.s64.s32 	%rd11, %r118;
	add.s64 	%rd12, %rd2, %rd11;
	add.s64 	%rd4, %rd1, %rd12;
	not.pred 	%p46, %p45;
	@%p46 bra 	$L__BB0_19;
	ld.global.u8 	%r106, [%rd4+-3];
	add.s32 	%r123, %r123, %r106;
	add.s32 	%r124, %r124, 1;
$L__BB0_19:
	and.pred  	%p47, %p6, %p1;
	not.pred 	%p48, %p47;
	@%p48 bra 	$L__BB0_21;
	ld.global.u8 	%r107, [%rd4+-2];
	add.s32 	%r123, %r123, %r107;
	add.s32 	%r124, %r124, 1;
$L__BB0_21:
	setp.lt.s32 	%p49, %r1, 1;
	not.pred 	%p50, %p6;
	or.pred  	%p51, %p50, %p49;
	@%p51 bra 	$L__BB0_23;
	ld.global.u8 	%r108, [%rd4+-1];
	add.s32 	%r123, %r123, %r108;
	add.s32 	%r124, %r124, 1;
$L__BB0_23:
	setp.lt.s32 	%p52, %r1, 0;
	not.pred 	%p53, %p6;
	or.pred  	%p54, %p53, %p52;
	@%p54 bra 	$L__BB0_25;
	cvt.s64.s32 	%rd13, %r117;
	add.s64 	%rd14, %rd1, %rd13;
	ld.global.u8 	%r109, [%rd14];
	add.s32 	%r123, %r123, %r109;
	add.s32 	%r124, %r124, 1;
$L__BB0_25:
	and.pred  	%p55, %p6, %p2;
	not.pred 	%p56, %p55;
	@%p56 bra 	$L__BB0_27;
	ld.global.u8 	%r110, [%rd4+1];
	add.s32 	%r123, %r123, %r110;
	add.s32 	%r124, %r124, 1;
$L__BB0_27:
	and.pred  	%p57, %p6, %p3;
	not.pred 	%p58, %p57;
	@%p58 bra 	$L__BB0_29;
	ld.global.u8 	%r111, [%rd4+2];
	add.s32 	%r123, %r123, %r111;
	add.s32 	%r124, %r124, 1;
$L__BB0_29:
	and.pred  	%p59, %p6, %p4;
	not.pred 	%p60, %p59;
	@%p60 bra 	$L__BB0_31;
	ld.global.u8 	%r112, [%rd4+3];
	add.s32 	%r123, %r123, %r112;
	add.s32 	%r124, %r124, 1;
$L__BB0_31:
	add.s32 	%r120, %r120, 2;
	add.s32 	%r119, %r119, 2;
	add.s32 	%r118, %r118, %r5;
	add.s32 	%r117, %r117, %r5;
	add.s32 	%r116, %r116, %r5;
	add.s32 	%r115, %r115, %r5;
	bra.uni 	$L__BB0_2;
$L__BB0_32:
	div.s32 	%r113, %r123, %r124;
	mad.lo.s32 	%r114, %r79, %r88, %r1;
	cvt.s64.s32 	%rd15, %r114;
	cvta.to.global.u64 	%rd16, %rd5;
	add.s64 	%rd17, %rd16, %rd15;
	st.global.u8 	[%rd17], %r113;
$L__BB0_33:
	ret;

}
	// .globl	_Z13blurRGBkernelPKhPhii
.visible .entry _Z13blurRGBkernelPKhPhii(
	.param .u64 .ptr .align 1 _Z13blurRGBkernelPKhPhii_param_0,
	.param .u64 .ptr .align 1 _Z13blurRGBkernelPKhPhii_param_1,
	.param .u32 _Z13blurRGBkernelPKhPhii_param_2,
	.param .u32 _Z13blurRGBkernelPKhPhii_param_3
)
{
	.reg .pred 	%p<68>;
	.reg .b32 	%r<154>;
	.reg .b64 	%rd<18>;

	ld.param.u64 	%rd6, [_Z13blurRGBkernelPKhPhii_param_0];
	ld.param.u64 	%rd5, [_Z13blurRGBkernelPKhPhii_param_1];
	ld.param.u32 	%r79, [_Z13blurRGBkernelPKhPhii_param_2];
	ld.param.u32 	%r81, [_Z13blurRGBkernelPKhPhii_param_3];
	cvta.to.global.u64 	%rd1, %rd6;
	mov.u32 	%r82, %ctaid.x;
	mov.u32 	%r83, %ntid.x;
	mov.u32 	%r84, %tid.x;
	mad.lo.s32 	%r1, %r82, %r83, %r84;
	mov.u32 	%r85, %ctaid.y;
	mov.u32 	%r86, %ntid.y;
	mov.u32 	%r87, %tid.y;
	mad.lo.s32 	%r88, %r85, %r86, %r87;
	setp.ge.s32 	%p6, %r1, %r79;
	setp.ge.s32 	%p7, %r88, %r81;
	or.pred  	%p8, %p6, %p7;
	@%p8 bra 	$L__BB1_33;
	add.s32 	%r91, %r1, -6;
	setp.gt.s32 	%p9, %r1, 5;
	setp.lt.s32 	%p10, %r91, %r79;
	and.pred  	%p1, %p9, %p10;
	add.s32 	%r92, %r1, 3;
	setp.gt.s32 	%p11, %r1, -4;
	setp.lt.s32 	%p12, %r92, %r79;
	and.pred  	%p2, %p11, %p12;
	add.s32 	%r93, %r1, 6;
	setp.gt.s32 	%p13, %r1, -7;
	setp.lt.s32 	%p14, %r93, %r79;
	and.pred  	%p3, %p13, %p14;
	add.s32 	%r122, %r88, -3;
	add.s32 	%r94, %r88, -2;
	mul.lo.s32 	%r121, %r79, %r94;
	shl.b32 	%r5, %r79, 1;
	add.s32 	%r120, %r1, %r121;
	mul.lo.s32 	%r119, %r79, %r122;
	add.s32 	%r118, %r1, %r119;
	mov.b32 	%r127, 0;
	mov.b32 	%r123, -3;
	cvt.s64.s32 	%rd2, %r1;
	mov.u32 	%r126, %r127;
$L__BB1_2:
	setp.gt.s32 	%p15, %r122, -1;
	setp.lt.s32 	%p16, %r122, %r81;
	and.pred  	%p4, %p15, %p16;
	setp.gt.s32 	%p17, %r1, 8;
	add.s32 	%r95, %r1, -9;
	setp.lt.s32 	%p18, %r95, %r79;
	and.pred  	%p19, %p17, %p18;
	and.pred  	%p20, %p4, %p19;
	cvt.s64.s32 	%rd7, %r119;
	add.s64 	%rd8, %rd2, %rd7;
	add.s64 	%rd3, %rd1, %rd8;
	not.pred 	%p21, %p20;
	@%p21 bra 	$L__BB1_4;
	ld.global.u8 	%r96, [%rd3+-9];
	add.s32 	%r127, %r127, %r96;
	add.s32 	%r126, %r126, 1;
$L__BB1_4:
	and.pred  	%p22, %p4, %p1;
	not.pred 	%p23, %p22;
	@%p23 bra 	$L__BB1_6;
	ld.global.u8 	%r97, [%rd3+-6];
	add.s32 	%r127, %r127, %r97;
	add.s32 	%r126, %r126, 1;
$L__BB1_6:
	setp.gt.s32 	%p24, %r1, 2;
	add.s32 	%r98, %r1, -3;
	setp.lt.s32 	%p25, %r98, %r79;
	and.pred  	%p26, %p24, %p25;
	and.pred  	%p27, %p4, %p26;
	not.pred 	%p28, %p27;
	@%p28 bra 	$L__BB1_8;
	ld.global.u8 	%r99, [%rd3+-3];
	add.s32 	%r127, %r127, %r99;
	add.s32 	%r126, %r126, 1;
$L__BB1_8:
	setp.lt.s32 	%p29, %r1, 0;
	not.pred 	%p30, %p4;
	or.pred  	%p31, %p30, %p29;
	@%p31 bra 	$L__BB1_10;
	cvt.s64.s32 	%rd9, %r118;
	add.s64 	%rd10, %rd1, %rd9;
	ld.global.u8 	%r100, [%rd10];
	add.s32 	%r127, %r127, %r100;
	add.s32 	%r126, %r126, 1;
$L__BB1_10:
	and.pred  	%p32, %p4, %p2;
	not.pred 	%p33, %p32;
	@%p33 bra 	$L__BB1_12;
	ld.global.u8 	%r101, [%rd3+3];
	add.s32 	%r127, %r127, %r101;
	add.s32 	%r126, %r126, 1;
$L__BB1_12:
	and.pred  	%p34, %p4, %p3;
	not.pred 	%p35, %p34;
	@%p35 bra 	$L__BB1_14;
	ld.global.u8 	%r102, [%rd3+6];
	add.s32 	%r127, %r127, %r102;
	add.s32 	%r126, %r126, 1;
$L__BB1_14:
	setp.gt.s32 	%p36, %r1, -10;
	add.s32 	%r103, %r1, 9;
	setp.lt.s32 	%p37, %r103, %r79;
	and.pred  	%p38, %p36, %p37;
	and.pred  	%p39, %p4, %p38;
	not.pred 	%p40, %p39;
	@%p40 bra 	$L__BB1_16;
	ld.global.u8 	%r104, [%rd3+9];
	add.s32 	%r127, %r127, %r104;
	add.s32 	%r126, %r126, 1;
$L__BB1_16:
	setp.eq.s32 	%p41, %r123, 3;
	@%p41 bra 	$L__BB1_32;
	add.s32 	%r105, %r122, 1;
	setp.gt.s32 	%p42, %r105, -1;
	setp.lt.s32 	%p43, %r105, %r81;
	and.pred  	%p5, %p42, %p43;
	setp.gt.s32 	%p44, %r1, 8;
	setp.lt.s32 	%p45, %r95, %r79;
	and.pred  	%p46, %p44, %p45;
	and.pred  	%p47, %p5, %p46;
	cvt.s64.s32 	%rd11, %r121;
	add.s64 	%rd12, %rd2, %rd11;
	add.s64 	%rd4, %rd1, %rd12;
	not.pred 	%p48, %p47;
	@%p48 bra 	$L__BB1_19;
	ld.global.u8 	%r107, [%rd4+-9];
	add.s32 	%r127, %r127, %r107;
	add.s32 	%r126, %r126, 1;
$L__BB1_19:
	and.pred  	%p49, %p5, %p1;
	not.pred 	%p50, %p49;
	@%p50 bra 	$L__BB1_21;
	ld.global.u8 	%r108, [%rd4+-6];
	add.s32 	%r127, %r127, %r108;
	add.s32 	%r126, %r126, 1;
$L__BB1_21:
	setp.gt.s32 	%p51, %r1, 2;
	setp.lt.s32 	%p52, %r98, %r79;
	and.pred  	%p53, %p51, %p52;
	and.pred  	%p54, %p5, %p53;
	not.pred 	%p55, %p54;
	@%p55 bra 	$L__BB1_23;
	ld.global.u8 	%r110, [%rd4+-3];
	add.s32 	%r127, %r127, %r110;
	add.s32 	%r126, %r126, 1;
$L__BB1_23:
	setp.lt.s32 	%p56, %r1, 0;
	not.pred 	%p57, %p5;
	or.pred  	%p58, %p57, %p56;
	@%p58 bra 	$L__BB1_25;
	cvt.s64.s32 	%rd13, %r120;
	add.s64 	%rd14, %rd1, %rd13;
	ld.global.u8 	%r111, [%rd14];
	add.s32 	%r127, %r127, %r111;
	add.s32 	%r126, %r126, 1;
$L__BB1_25:
	and.pred  	%p59, %p5, %p2;
	not.pred 	%p60, %p59;
	@%p60 bra 	$L__BB1_27;
	ld.global.u8 	%r112, [%rd4+3];
	add.s32 	%r127, %r127, %r112;
	add.s32 	%r126, %r126, 1;
$L__BB1_27:
	and.pred  	%p61, %p5, %p3;
	not.pred 	%p62, %p61;
	@%p62 bra 	$L__BB1_29;
	ld.global.u8 	%r113, [%rd4+6];
	add.s32 	%r127, %r127, %r113;
	add.s32 	%r126, %r126, 1;
$L__BB1_29:
	setp.gt.s32 	%p63, %r1, -10;
	setp.lt.s32 	%p64, %r103, %r79;
	and.pred  	%p65, %p63, %p64;
	and.pred  	%p66, %p5, %p65;
	not.pred 	%p67, %p66;
	@%p67 bra 	$L__BB1_31;
	ld.global.u8 	%r115, [%rd4+9];
	add.s32 	%r127, %r127, %r115;
	add.s32 	%r126, %r126, 1;
$L__BB1_31:
	add.s32 	%r123, %r123, 2;
	add.s32 	%r122, %r122, 2;
	add.s32 	%r121, %r121, %r5;
	add.s32 	%r120, %r120, %r5;
	add.s32 	%r119, %r119, %r5;
	add.s32 	%r118, %r118, %r5;
	bra.uni 	$L__BB1_2;
$L__BB1_32:
	div.s32 	%r116, %r127, %r126;
	mad.lo.s32 	%r117, %r79, %r88, %r1;
	cvt.s64.s32 	%rd15, %r117;
	cvta.to.global.u64 	%rd16, %rd5;
	add.s64 	%rd17, %rd16, %rd15;
	st.global.u8 	[%rd17], %r116;
$L__BB1_33:
	ret;

}


// ===== COMPILED SASS (sm_100) =====

	.target	sm_100

	.elftype	@"ET_EXEC"


//--------------------- .note.nv.tkinfo           --------------------------
	.section	.note.nv.tkinfo,"",@"SHT_NOTE"
	.sectionflags	@"SHF_NOTE_NV_TKINFO"
	.tkinfo
        /*0018*/ 	.word	0x00000002
        /*0030*/ 	.string	""
        /*0030*/ 	.string	"ptxas"
        /*0030*/ 	.string	"Cuda compilation tools, release 13.0, V13.0.88"
        /*0030*/ 	.string	"Build cuda_13.0.r13.0/compiler.36424714_0"
        /*0030*/ 	.string	"-arch sm_100 -m 64 "



//--------------------- .note.nv.cuinfo           --------------------------
	.section	.note.nv.cuinfo,"",@"SHT_NOTE"
	.sectionflags	@"SHF_NOTE_NV_CUINFO"
        /*0018*/ 	.short	0x0002
        /*001a*/ 	.short	0x0064
        /*001c*/ 	.short	0x0082
	.zero		2


//--------------------- .nv.info                  --------------------------
	.section	.nv.info,"",@"SHT_CUDA_INFO"
	.align	4


	//----- nvinfo : EIATTR_REGCOUNT
	.align		4
        /*0000*/ 	.byte	0x04, 0x2f
        /*0002*/ 	.short	(.L_1 - .L_0)
	.align		4
.L_0:
        /*0004*/ 	.word	index@(_Z19blurGrayscaleKernelPKhPhii)
        /*0008*/ 	.word	0x00000019


	//----- nvinfo : EIATTR_FRAME_SIZE
	.align		4
.L_1:
        /*000c*/ 	.byte	0x04, 0x11
        /*000e*/ 	.short	(.L_3 - .L_2)
	.align		4
.L_2:
        /*0010*/ 	.word	index@(_Z19blurGrayscaleKernelPKhPhii)
        /*0014*/ 	.word	0x00000000


	//----- nvinfo : EIATTR_REGCOUNT
	.align		4
.L_3:
        /*0018*/ 	.byte	0x04, 0x2f
        /*001a*/ 	.short	(.L_5 - .L_4)
	.align		4
.L_4:
        /*001c*/ 	.word	index@(_Z13blurRGBkernelPKhPhii)
        /*0020*/ 	.word	0x00000019


	//----- nvinfo : EIATTR_FRAME_SIZE
	.align		4
.L_5:
        /*0024*/ 	.byte	0x04, 0x11
        /*0026*/ 	.short	(.L_7 - .L_6)
	.align		4
.L_6:
        /*0028*/ 	.word	index@(_Z13blurRGBkernelPKhPhii)
        /*002c*/ 	.word	0x00000000


	//----- nvinfo : EIATTR_MIN_STACK_SIZE
	.align		4
.L_7:
        /*0030*/ 	.byte	0x04, 0x12
        /*0032*/ 	.short	(.L_9 - .L_8)
	.align		4
.L_8:
        /*0034*/ 	.word	index@(_Z13blurRGBkernelPKhPhii)
        /*0038*/ 	.word	0x00000000


	//----- nvinfo : EIATTR_MIN_STACK_SIZE
	.align		4
.L_9:
        /*003c*/ 	.byte	0x04, 0x12
        /*003e*/ 	.short	(.L_11 - .L_10)
	.align		4
.L_10:
        /*0040*/ 	.word	index@(_Z19blurGrayscaleKernelPKhPhii)
        /*0044*/ 	.word	0x00000000
.L_11:


//--------------------- .nv.compat                --------------------------
	.section	.nv.compat,"",@"SHT_CUDA_COMPAT_INFO"
	.align	4
        /*0000*/ 	.byte	0x02, 0x09, 0x00, 0x00, 0x02, 0x02, 0x01, 0x00, 0x02, 0x05, 0x05, 0x00, 0x03, 0x07, 0x01, 0x01
        /*0010*/ 	.byte	0x02, 0x03, 0x00, 0x00, 0x02, 0x06, 0x01, 0x00, 0x04, 0x0b, 0x08, 0x00, 0x09, 0x00, 0x00, 0x00
        /*0020*/ 	.byte	0x00, 0x00, 0x00, 0x00


//--------------------- .nv.info._Z13blurRGBkernelPKhPhii --------------------------
	.section	.nv.info._Z13blurRGBkernelPKhPhii,"",@"SHT_CUDA_INFO"
	.sectionflags	@""
	.align	4


	//----- nvinfo : EIATTR_CUDA_API_VERSION
	.align		4
        /*0000*/ 	.byte	0x04, 0x37
        /*0002*/ 	.short	(.L_13 - .L_12)
.L_12:
        /*0004*/ 	.word	0x00000082


	//----- nvinfo : EIATTR_KPARAM_INFO
	.align		4
.L_13:
        /*0008*/ 	.byte	0x04, 0x17
        /*000a*/ 	.short	(.L_15 - .L_14)
.L_14:
        /*000c*/ 	.word	0x00000000
        /*0010*/ 	.short	0x0003
        /*0012*/ 	.short	0x0014
        /*0014*/ 	.byte	0x00, 0xf0, 0x11, 0x00


	//----- nvinfo : EIATTR_KPARAM_INFO
	.align		4
.L_15:
        /*0018*/ 	.byte	0x04, 0x17
        /*001a*/ 	.short	(.L_17 - .L_16)
.L_16:
        /*001c*/ 	.word	0x00000000
        /*0020*/ 	.short	0x0002
        /*0022*/ 	.short	0x0010
        /*0024*/ 	.byte	0x00, 0xf0, 0x11, 0x00


	//----- nvinfo : EIATTR_KPARAM_INFO
	.align		4
.L_17:
        /*0028*/ 	.byte	0x04, 0x17
        /*002a*/ 	.short	(.L_19 - .L_18)
.L_18:
        /*002c*/ 	.word	0x00000000
        /*0030*/ 	.short	0x0001
        /*0032*/ 	.short	0x0008
        /*0034*/ 	.byte	0x00, 0xf5, 0x21, 0x00


	//----- nvinfo : EIATTR_KPARAM_INFO
	.align		4
.L_19:
        /*0038*/ 	.byte	0x04, 0x17
        /*003a*/ 	.short	(.L_21 - .L_20)
.L_20:
        /*003c*/ 	.word	0x00000000
        /*0040*/ 	.short	0x0000
        /*0042*/ 	.short	0x0000
        /*0044*/ 	.byte	0x00, 0xf5, 0x21, 0x00


	//----- nvinfo : EIATTR_SPARSE_MMA_MASK
	.align		4
.L_21:
        /*0048*/ 	.byte	0x03, 0x50
        /*004a*/ 	.short	0x0000


	//----- nvinfo : EIATTR_MAXREG_COUNT
	.align		4
        /*004c*/ 	.byte	0x03, 0x1b
        /*004e*/ 	.short	0x00ff


	//----- nvinfo : EIATTR_MERCURY_ISA_VERSION
	.align		4
        /*0050*/ 	.byte	0x03, 0x5f
        /*0052*/ 	.short	0x0101


	//----- nvinfo : EIATTR_VRC_CTA_INIT_COUNT
	.align		4
        /*0054*/ 	.byte	0x02, 0x4a
	.zero		1
	.zero		1


	//----- nvinfo : EIATTR_EXIT_INSTR_OFFSETS
	.align		4
        /*0058*/ 	.byte	0x04, 0x1c
        /*005a*/ 	.short	(.L_23 - .L_22)


	//   ....[0]....
.L_22:
        /*005c*/ 	.word	0x000000c0


	//   ....[1]....
        /*0060*/ 	.word	0x00000a40


	//----- nvinfo : EIATTR_CBANK_PARAM_SIZE
	.align		4
.L_23:
        /*0064*/ 	.byte	0x03, 0x19
        /*0066*/ 	.short	0x0018


	//----- nvinfo : EIATTR_PARAM_CBANK
	.align		4
        /*0068*/ 	.byte	0x04, 0x0a
        /*006a*/ 	.short	(.L_25 - .L_24)
	.align		4
.L_24:
        /*006c*/ 	.word	index@(.nv.constant0._Z13blurRGBkernelPKhPhii)
        /*0070*/ 	.short	0x0380
        /*0072*/ 	.short	0x0018


	//----- nvinfo : EIATTR_SW_WAR
	.align		4
.L_25:
        /*0074*/ 	.byte	0x04, 0x36
        /*0076*/ 	.short	(.L_27 - .L_26)
.L_26:
        /*0078*/ 	.word	0x00000008
.L_27:


//--------------------- .nv.info._Z19blurGrayscaleKernelPKhPhii --------------------------
	.section	.nv.info._Z19blurGrayscaleKernelPKhPhii,"",@"SHT_CUDA_INFO"
	.sectionflags	@""
	.align	4


	//----- nvinfo : EIATTR_CUDA_API_VERSION
	.align		4
        /*0000*/ 	.byte	0x04, 0x37
        /*0002*/ 	.short	(.L_29 - .L_28)
.L_28:
        /*0004*/ 	.word	0x00000082


	//----- nvinfo : EIATTR_KPARAM_INFO
	.align		4
.L_29:
        /*0008*/ 	.byte	0x04, 0x17
        /*000a*/ 	.short	(.L_31 - .L_30)
.L_30:
        /*000c*/ 	.word	0x00000000
        /*0010*/ 	.short	0x0003
        /*0012*/ 	.short	0x0014
        /*0014*/ 	.byte	0x00, 0xf0, 0x11, 0x00


	//----- nvinfo : EIATTR_KPARAM_INFO
	.align		4
.L_31:
        /*0018*/ 	.byte	0x04, 0x17
        /*001a*/ 	.short	(.L_33 - .L_32)
.L_32:
        /*001c*/ 	.word	0x00000000
        /*0020*/ 	.short	0x0002
        /*0022*/ 	.short	0x0010
        /*0024*/ 	.byte	0x00, 0xf0, 0x11, 0x00


	//----- nvinfo : EIATTR_KPARAM_INFO
	.align		4
.L_33:
        /*0028*/ 	.byte	0x04, 0x17
        /*002a*/ 	.short	(.L_35 - .L_34)
.L_34:
        /*002c*/ 	.word	0x00000000
        /*0030*/ 	.short	0x0001
        /*0032*/ 	.short	0x0008
        /*0034*/ 	.byte	0x00, 0xf5, 0x21, 0x00


	//----- nvinfo : EIATTR_KPARAM_INFO
	.align		4
.L_35:
        /*0038*/ 	.byte	0x04, 0x17
        /*003a*/ 	.short	(.L_37 - .L_36)
.L_36:
        /*003c*/ 	.word	0x00000000
        /*0040*/ 	.short	0x0000
        /*0042*/ 	.short	0x0000
        /*0044*/ 	.byte	0x00, 0xf5, 0x21, 0x00


	//----- nvinfo : EIATTR_SPARSE_MMA_MASK
	.align		4
.L_37:
        /*0048*/ 	.byte	0x03, 0x50
        /*004a*/ 	.short	0x0000


	//----- nvinfo : EIATTR_MAXREG_COUNT
	.align		4
        /*004c*/ 	.byte	0x03, 0x1b
        /*004e*/ 	.short	0x00ff


	//----- nvinfo : EIATTR_MERCURY_ISA_VERSION
	.align		4
        /*0050*/ 	.byte	0x03, 0x5f
        /*0052*/ 	.short	0x0101


	//----- nvinfo : EIATTR_VRC_CTA_INIT_COUNT
	.align		4
        /*0054*/ 	.byte	0x02, 0x4a
	.zero		1
	.zero		1


	//----- nvinfo : EIATTR_EXIT_INSTR_OFFSETS
	.align		4
        /*0058*/ 	.byte	0x04, 0x1c
        /*005a*/ 	.short	(.L_39 - .L_38)


	//   ....[0]....
.L_38:
        /*005c*/ 	.word	0x000000c0


	//   ....[1]....
        /*0060*/ 	.word	0x00000a00


	//----- nvinfo : EIATTR_CBANK_PARAM_SIZE
	.align		4
.L_39:
        /*0064*/ 	.byte	0x03, 0x19
        /*0066*/ 	.short	0x0018


	//----- nvinfo : EIATTR_PARAM_CBANK
	.align		4
        /*0068*/ 	.byte	0x04, 0x0a
        /*006a*/ 	.short	(.L_41 - .L_40)
	.align		4
.L_40:
        /*006c*/ 	.word	index@(.nv.constant0._Z19blurGrayscaleKernelPKhPhii)
        /*0070*/ 	.short	0x0380
        /*0072*/ 	.short	0x0018


	//----- nvinfo : EIATTR_SW_WAR
	.align		4
.L_41:
        /*0074*/ 	.byte	0x04, 0x36
        /*0076*/ 	.short	(.L_43 - .L_42)
.L_42:
        /*0078*/ 	.word	0x00000008
.L_43:


//--------------------- .nv.callgraph             --------------------------
	.section	.nv.callgraph,"",@"SHT_CUDA_CALLGRAPH"
	.align	4
	.sectionentsize	8
	.align		4
        /*0000*/ 	.word	0x00000000
	.align		4
        /*0004*/ 	.word	0xffffffff
	.align		4
        /*0008*/ 	.word	0x00000000
	.align		4
        /*000c*/ 	.word	0xfffffffe
	.align		4
        /*0010*/ 	.word	0x00000000
	.align		4
        /*0014*/ 	.word	0xfffffffd
	.align		4
        /*0018*/ 	.word	0x00000000
	.align		4
        /*001c*/ 	.word	0xfffffffc


//--------------------- .text._Z13blurRGBkernelPKhPhii --------------------------
	.section	.text._Z13blurRGBkernelPKhPhii,"ax",@progbits
	.align	128
        .global         _Z13blurRGBkernelPKhPhii
        .type           _Z13blurRGBkernelPKhPhii,@function
        .size           _Z13blurRGBkernelPKhPhii,(.L_x_6 - _Z13blurRGBkernelPKhPhii)
        .other          _Z13blurRGBkernelPKhPhii,@"STO_CUDA_ENTRY STV_DEFAULT"
_Z13blurRGBkernelPKhPhii:
.text._Z13blurRGBkernelPKhPhii:
[----:B------:R-:W-:Y:S01]  /*0000*/  LDC R1, c[0x0][0x37c] ;  /* 0x0000df00ff017b82 */ /* 0x000fe20000000800 */
[----:B------:R-:W0:Y:S07]  /*0010*/  S2R R3, SR_TID.Y ;  /* 0x0000000000037919 */ /* 0x000e2e0000002200 */
[----:B------:R-:W1:Y:S01]  /*0020*/  LDC R5, c[0x0][0x360] ;  /* 0x0000d800ff057b82 */ /* 0x000e620000000800 */
[----:B------:R-:W2:Y:S01]  /*0030*/  LDCU.64 UR8, c[0x0][0x390] ;  /* 0x00007200ff0877ac */ /* 0x000ea20008000a00 */
[----:B------:R-:W1:Y:S06]  /*0040*/  S2R R0, SR_TID.X ;  /* 0x0000000000007919 */ /* 0x000e6c0000002100 */
[----:B------:R-:W0:Y:S08]  /*0050*/  S2UR UR5, SR_CTAID.Y ;  /* 0x00000000000579c3 */ /* 0x000e300000002600 */
[----:B------:R-:W0:Y:S08]  /*0060*/  LDC R4, c[0x0][0x364] ;  /* 0x0000d900ff047b82 */ /* 0x000e300000000800 */
[----:B------:R-:W1:Y:S01]  /*0070*/  S2UR UR4, SR_CTAID.X ;  /* 0x00000000000479c3 */ /* 0x000e620000002500 */
[----:B0-----:R-:W-:-:S05]  /*0080*/  IMAD R4, R4, UR5, R3 ;  /* 0x0000000504047c24 */ /* 0x001fca000f8e0203 */
[----:B--2---:R-:W-:Y:S01]  /*0090*/  ISETP.GE.AND P0, PT, R4, UR9, PT ;  /* 0x0000000904007c0c */ /* 0x004fe2000bf06270 */
[----:B-1----:R-:W-:-:S05]  /*00a0*/  IMAD R5, R5, UR4, R0 ;  /* 0x0000000405057c24 */ /* 0x002fca000f8e0200 */
[----:B------:R-:W-:-:S13]  /*00b0*/  ISETP.GE.OR P0, PT, R5, UR8, P0 ;  /* 0x0000000805007c0c */ /* 0x000fda0008706670 */
[----:B------:R-:W-:Y:S05]  /*00c0*/  @P0 EXIT ;  /* 0x000000000000094d */ /* 0x000fea0003800000 */
[----:B------:R-:W0:Y:S01]  /*00d0*/  LDC R6, c[0x0][0x390] ;  /* 0x0000e400ff067b82 */ /* 0x000e220000000800 */
[C---:B------:R-:W-:Y:S01]  /*00e0*/  VIADD R0, R5.reuse, 0xfffffffa ;  /* 0xfffffffa05007836 */ /* 0x040fe20000000000 */
[----:B------:R-:W-:Y:S01]  /*00f0*/  SHF.R.S32.HI R13, RZ, 0x1f, R5 ;  /* 0x0000001fff0d7819 */ /* 0x000fe20000011405 */
[C---:B------:R-:W-:Y:S01]  /*0100*/  VIADD R2, R5.reuse, 0x3 ;  /* 0x0000000305027836 */ /* 0x040fe20000000000 */
[----:B------:R-:W1:Y:S01]  /*0110*/  LDCU.64 UR6, c[0x0][0x358] ;  /* 0x00006b00ff0677ac */ /* 0x000e620008000a00 */
[C---:B------:R-:W-:Y:S01]  /*0120*/  VIADD R11, R5.reuse, 0xfffffff7 ;  /* 0xfffffff7050b7836 */ /* 0x040fe20000000000 */
[----:B------:R-:W-:Y:S01]  /*0130*/  ISETP.GE.AND P0, PT, R0, UR8, PT ;  /* 0x0000000800007c0c */ /* 0x000fe2000bf06270 */
[----:B------:R-:W-:Y:S01]  /*0140*/  VIADD R0, R5, 0x6 ;  /* 0x0000000605007836 */ /* 0x000fe20000000000 */
[----:B------:R-:W-:Y:S01]  /*0150*/  ISETP.GE.AND P1, PT, R2, UR8, PT ;  /* 0x0000000802007c0c */ /* 0x000fe2000bf26270 */
[C---:B------:R-:W-:Y:S01]  /*0160*/  VIADD R12, R4.reuse, 0xfffffffe ;  /* 0xfffffffe040c7836 */ /* 0x040fe20000000000 */
[----:B------:R-:W-:Y:S01]  /*0170*/  ISETP.GE.AND P3, PT, R11, UR8, PT ;  /* 0x000000080b007c0c */ /* 0x000fe2000bf66270 */
[----:B------:R-:W-:Y:S01]  /*0180*/  VIADD R10, R4, 0xfffffffd ;  /* 0xfffffffd040a7836 */ /* 0x000fe20000000000 */
[----:B------:R-:W-:Y:S01]  /*0190*/  ISETP.GE.AND P2, PT, R0, UR8, PT ;  /* 0x0000000800007c0c */ /* 0x000fe2000bf46270 */
[----:B------:R-:W-:Y:S01]  /*01a0*/  IMAD R12, R12, UR8, RZ ;  /* 0x000000080c0c7c24 */ /* 0x000fe2000f8e02ff */
[C---:B------:R-:W-:Y:S01]  /*01b0*/  ISETP.GT.AND P5, PT, R5.reuse, 0x5, !P0 ;  /* 0x000000050500780c */ /* 0x040fe200047a4270 */
[----:B------:R-:W-:Y:S01]  /*01c0*/  IMAD R14, R10, UR8, RZ ;  /* 0x000000080a0e7c24 */ /* 0x000fe2000f8e02ff */
[C---:B------:R-:W-:Y:S01]  /*01d0*/  ISETP.GT.AND P4, PT, R5.reuse, -0x4, !P1 ;  /* 0xfffffffc0500780c */ /* 0x040fe20004f84270 */
[----:B------:R-:W-:Y:S01]  /*01e0*/  IMAD.MOV.U32 R7, RZ, RZ, RZ ;  /* 0x000000ffff077224 */ /* 0x000fe200078e00ff */
[C---:B------:R-:W-:Y:S01]  /*01f0*/  ISETP.GT.AND P0, PT, R5.reuse, -0x7, !P2 ;  /* 0xfffffff90500780c */ /* 0x040fe20005704270 */
[----:B------:R-:W-:Y:S01]  /*0200*/  IMAD.MOV.U32 R0, RZ, RZ, RZ ;  /* 0x000000ffff007224 */ /* 0x000fe200078e00ff */
[----:B------:R-:W-:Y:S01]  /*0210*/  P2R R18, PR, RZ, 0x20 ;  /* 0x00000020ff127803 */ /* 0x000fe20000000000 */
[C---:B------:R-:W-:Y:S01]  /*0220*/  IMAD.IADD R15, R5.reuse, 0x1, R12 ;  /* 0x00000001050f7824 */ /* 0x040fe200078e020c */
[C---:B------:R-:W-:Y:S01]  /*0230*/  ISETP.GT.AND P1, PT, R5.reuse, 0x8, !P3 ;  /* 0x000000080500780c */ /* 0x040fe20005f24270 */
[----:B------:R-:W-:Y:S01]  /*0240*/  IMAD.IADD R17, R5, 0x1, R14 ;  /* 0x0000000105117824 */ /* 0x000fe200078e020e */
[----:B------:R-:W-:Y:S01]  /*0250*/  P2R R19, PR, RZ, 0x10 ;  /* 0x00000010ff137803 */ /* 0x000fe20000000000 */
[----:B------:R-:W2:Y:S01]  /*0260*/  LDCU UR9, c[0x0][0x394] ;  /* 0x00007280ff0977ac */ /* 0x000ea20008000800 */
[----:B------:R-:W3:Y:S01]  /*0270*/  LDCU.64 UR10, c[0x0][0x380] ;  /* 0x00007000ff0a77ac */ /* 0x000ee20008000a00 */
[----:B-1----:R-:W-:-:S08]  /*0280*/  UMOV UR4, 0xfffffffd ;  /* 0xfffffffd00047882 */ /* 0x002fd00000000000 */
.L_x_1:
[C---:B--2---:R-:W-:Y:S02]  /*0290*/  ISETP.GE.AND P2, PT, R10.reuse, UR9, PT ;  /* 0x000000090a007c0c */ /* 0x044fe4000bf46270 */
[--C-:B------:R-:W-:Y:S02]  /*02a0*/  SHF.R.S32.HI R8, RZ, 0x1f, R14.reuse ;  /* 0x0000001fff087819 */ /* 0x100fe4000001140e */
[----:B------:R-:W-:Y:S02]  /*02b0*/  ISETP.GT.AND P2, PT, R10, -0x1, !P2 ;  /* 0xffffffff0a00780c */ /* 0x000fe40005744270 */
[----:B---3--:R-:W-:Y:S02]  /*02c0*/  IADD3 R2, P3, P4, R5, UR10, R14 ;  /* 0x0000000a05027c10 */ /* 0x008fe4000fc7e00e */
[----:B------:R-:W-:Y:S02]  /*02d0*/  PLOP3.LUT P1, PT, P2, P1, PT, 0x80, 0x8 ;  /* 0x000000000008781c */ /* 0x000fe40001723070 */
[----:B------:R-:W-:-:S02]  /*02e0*/  IADD3.X R3, PT, PT, R13, UR11, R8, P3, P4 ;  /* 0x0000000b0d037c10 */ /* 0x000fc40009fe8408 */
[----:B------:R-:W-:Y:S02]  /*02f0*/  ISETP.NE.AND P5, PT, R18, RZ, PT ;  /* 0x000000ff1200720c */ /* 0x000fe40003fa5270 */
[----:B------:R-:W-:-:S07]  /*0300*/  ISETP.NE.AND P6, PT, R19, RZ, PT ;  /* 0x000000ff1300720c */ /* 0x000fce0003fc5270 */
[----:B------:R-:W2:Y:S01]  /*0310*/  @P1 LDG.E.U8 R8, desc[UR6][R2.64+-0x9] ;  /* 0xfffff70602081981 */ /* 0x000ea2000c1e1100 */
[----:B------:R-:W-:Y:S01]  /*0320*/  VIADD R9, R5, 0xfffffffd ;  /* 0xfffffffd05097836 */ /* 0x000fe20000000000 */
[----:B------:R-:W-:Y:S01]  /*0330*/  PLOP3.LUT P3, PT, P2, P5, PT, 0x80, 0x8 ;  /* 0x000000000008781c */ /* 0x000fe2000176b070 */
[----:B------:R-:W-:-:S03]  /*0340*/  @P1 VIADD R0, R0, 0x1 ;  /* 0x0000000100001836 */ /* 0x000fc60000000000 */
[----:B0-----:R-:W-:-:S04]  /*0350*/  ISETP.GE.AND P5, PT, R9, R6, PT ;  /* 0x000000060900720c */ /* 0x001fc80003fa6270 */
[----:B------:R-:W-:Y:S01]  /*0360*/  ISETP.GT.AND P5, PT, R5, 0x2, !P5 ;  /* 0x000000020500780c */ /* 0x000fe20006fa4270 */
[----:B--2---:R-:W-:-:S03]  /*0370*/  @P1 IMAD.IADD R7, R7, 0x1, R8 ;  /* 0x0000000107071824 */ /* 0x004fc600078e0208 */
[----:B------:R-:W-:Y:S01]  /*0380*/  PLOP3.LUT P1, PT, P2, P5, PT, 0x80, 0x8 ;  /* 0x000000000008781c */ /* 0x000fe2000172b070 */
[----:B------:R-:W2:-:S12]  /*0390*/  @P3 LDG.E.U8 R8, desc[UR6][R2.64+-0x6] ;  /* 0xfffffa0602083981 */ /* 0x000e98000c1e1100 */
[----:B------:R-:W3:Y:S01]  /*03a0*/  @P1 LDG.E.U8 R16, desc[UR6][R2.64+-0x3] ;  /* 0xfffffd0602101981 */ /* 0x000ee2000c1e1100 */
[----:B------:R-:W-:-:S04]  /*03b0*/  @P3 VIADD R0, R0, 0x1 ;  /* 0x0000000100003836 */ /* 0x000fc80000000000 */
[----:B------:R-:W-:Y:S02]  /*03c0*/  @P1 VIADD R0, R0, 0x1 ;  /* 0x0000000100001836 */ /* 0x000fe40000000000 */
[----:B--2---:R-:W-:Y:S01]  /*03d0*/  @P3 IMAD.IADD R7, R7, 0x1, R8 ;  /* 0x0000000107073824 */ /* 0x004fe200078e0208 */
[----:B------:R-:W-:-:S03]  /*03e0*/  ISETP.LT.OR P3, PT, R5, RZ, !P2 ;  /* 0x000000ff0500720c */ /* 0x000fc60005761670 */
[----:B---3--:R-:W-:-:S10]  /*03f0*/  @P1 IMAD.IADD R7, R7, 0x1, R16 ;  /* 0x0000000107071824 */ /* 0x008fd400078e0210 */
[----:B------:R-:W-:-:S04]  /*0400*/  @!P3 IADD3 R8, P1, PT, R17, UR10, RZ ;  /* 0x0000000a1108bc10 */ /* 0x000fc8000ff3e0ff */
[----:B------:R-:W-:Y:S02]  /*0410*/  @!P3 LEA.HI.X.SX32 R9, R17, UR11, 0x1, P1 ;  /* 0x0000000b1109bc11 */ /* 0x000fe400088f0eff */
[----:B------:R-:W-:-:S03]  /*0420*/  PLOP3.LUT P1, PT, P2, P6, PT, 0x80, 0x8 ;  /* 0x000000000008781c */ /* 0x000fc6000172d070 */
[----:B------:R-:W2:Y:S10]  /*0430*/  @!P3 LDG.E.U8 R8, desc[UR6][R8.64] ;  /* 0x000000060808b981 */ /* 0x000eb4000c1e1100 */
[----:B------:R-:W3:Y:S01]  /*0440*/  @P1 LDG.E.U8 R16, desc[UR6][R2.64+0x3] ;  /* 0x0000030602101981 */ /* 0x000ee2000c1e1100 */
[----:B------:R-:W-:-:S02]  /*0450*/  VIADD R21, R5, 0x9 ;  /* 0x0000000905157836 */ /* 0x000fc40000000000 */
[----:B------:R-:W-:-:S04]  /*0460*/  @!P3 VIADD R0, R0, 0x1 ;  /* 0x000000010000b836 */ /* 0x000fc80000000000 */
[----:B------:R-:W-:Y:S01]  /*0470*/  @P1 VIADD R0, R0, 0x1 ;  /* 0x0000000100001836 */ /* 0x000fe20000000000 */
[----:B--2---:R-:W-:Y:S02]  /*0480*/  @!P3 IADD3 R7, PT, PT, R7, R8, RZ ;  /* 0x000000080707b210 */ /* 0x004fe40007ffe0ff */
[----:B------:R-:W-:-:S04]  /*0490*/  ISETP.GE.AND P3, PT, R21, R6, PT ;  /* 0x000000061500720c */ /* 0x000fc80003f66270 */
[----:B------:R-:W-:Y:S01]  /*04a0*/  ISETP.GT.AND P3, PT, R5, -0xa, !P3 ;  /* 0xfffffff60500780c */ /* 0x000fe20005f64270 */
[----:B---3--:R-:W-:Y:S01]  /*04b0*/  @P1 IMAD.IADD R7, R7, 0x1, R16 ;  /* 0x0000000107071824 */ /* 0x008fe200078e0210 */
[----:B------:R-:W-:Y:S02]  /*04c0*/  PLOP3.LUT P1, PT, P2, P0, PT, 0x80, 0x8 ;  /* 0x000000000008781c */ /* 0x000fe40001721070 */
[----:B------:R-:W-:-:S11]  /*04d0*/  PLOP3.LUT P2, PT, P2, P3, PT, 0x80, 0x8 ;  /* 0x000000000008781c */ /* 0x000fd60001747070 */
[----:B------:R-:W2:Y:S04]  /*04e0*/  @P1 LDG.E.U8 R8, desc[UR6][R2.64+0x6] ;  /* 0x0000060602081981 */ /* 0x000ea8000c1e1100 */
[----:B------:R-:W3:Y:S01]  /*04f0*/  @P2 LDG.E.U8 R16, desc[UR6][R2.64+0x9] ;  /* 0x0000090602102981 */ /* 0x000ee2000c1e1100 */
[----:B------:R-:W-:Y:S01]  /*0500*/  UISETP.NE.AND UP0, UPT, UR4, 0x3, UPT ;  /* 0x000000030400788c */ /* 0x000fe2000bf05270 */
[----:B------:R-:W-:-:S04]  /*0510*/  @P1 VIADD R0, R0, 0x1 ;  /* 0x0000000100001836 */ /* 0x000fc80000000000 */
[----:B------:R-:W-:Y:S02]  /*0520*/  @P2 VIADD R0, R0, 0x1 ;  /* 0x0000000100002836 */ /* 0x000fe40000000000 */
[----:B--2---:R-:W-:-:S04]  /*0530*/  @P1 IMAD.IADD R7, R7, 0x1, R8 ;  /* 0x0000000107071824 */ /* 0x004fc800078e0208 */
[----:B---3--:R-:W-:Y:S01]  /*0540*/  @P2 IMAD.IADD R7, R7, 0x1, R16 ;  /* 0x0000000107072824 */ /* 0x008fe200078e0210 */
[----:B------:R-:W-:Y:S06]  /*0550*/  BRA.U !UP0, `(.L_x_0) ;  /* 0x0000000108bc7547 */ /* 0x000fec000b800000 */
[--C-:B------:R-:W-:Y:S01]  /*0560*/  SHF.R.S32.HI R8, RZ, 0x1f, R12.reuse ;  /* 0x0000001fff087819 */ /* 0x100fe2000001140c */
[----:B------:R-:W-:Y:S01]  /*0570*/  VIADD R9, R10, 0x1 ;  /* 0x000000010a097836 */ /* 0x000fe20000000000 */
[----:B------:R-:W-:-:S04]  /*0580*/  IADD3 R2, P1, P2, R5, UR10, R12 ;  /* 0x0000000a05027c10 */ /* 0x000fc8000fa3e00c */
[----:B------:R-:W-:Y:S02]  /*0590*/  IADD3.X R3, PT, PT, R13, UR11, R8, P1, P2 ;  /* 0x0000000b0d037c10 */ /* 0x000fe40008fe4408 */
[----:B------:R-:W-:Y:S02]  /*05a0*/  ISETP.GE.AND P1, PT, R11, R6, PT ;  /* 0x000000060b00720c */ /* 0x000fe40003f26270 */
[----:B------:R-:W-:Y:S02]  /*05b0*/  ISETP.GE.AND P2, PT, R9, UR9, PT ;  /* 0x0000000909007c0c */ /* 0x000fe4000bf46270 */
[----:B------:R-:W-:Y:S02]  /*05c0*/  ISETP.GT.AND P1, PT, R5, 0x8, !P1 ;  /* 0x000000080500780c */ /* 0x000fe40004f24270 */
[----:B------:R-:W-:-:S04]  /*05d0*/  ISETP.GT.AND P2, PT, R9, -0x1, !P2 ;  /* 0xffffffff0900780c */ /* 0x000fc80005744270 */
[----:B------:R-:W-:-:S13]  /*05e0*/  PLOP3.LUT P4, PT, P2, P1, PT, 0x80, 0x8 ;  /* 0x000000000008781c */ /* 0x000fda0001783070 */
[----:B------:R-:W2:Y:S01]  /*05f0*/  @P4 LDG.E.U8 R8, desc[UR6][R2.64+-0x9] ;  /* 0xfffff70602084981 */ /* 0x000ea2000c1e1100 */
[----:B------:R-:W-:Y:S02]  /*0600*/  @P4 VIADD R0, R0, 0x1 ;  /* 0x0000000100004836 */ /* 0x000fe40000000000 */
[----:B--2---:R-:W-:Y:S01]  /*0610*/  @P4 IMAD.IADD R7, R7, 0x1, R8 ;  /* 0x0000000107074824 */ /* 0x004fe200078e0208 */
[----:B------:R-:W-:-:S13]  /*0620*/  ISETP.LT.OR P4, PT, R5, RZ, !P2 ;  /* 0x000000ff0500720c */ /* 0x000fda0005781670 */
[----:B------:R-:W-:-:S04]  /*0630*/  @!P4 IADD3 R8, P6, PT, R15, UR10, RZ ;  /* 0x0000000a0f08cc10 */ /* 0x000fc8000ffde0ff */
[----:B------:R-:W-:Y:S02]  /*0640*/  @!P4 LEA.HI.X.SX32 R9, R15, UR11, 0x1, P6 ;  /* 0x0000000b0f09cc11 */ /* 0x000fe4000b0f0eff */
[----:B------:R-:W-:Y:S02]  /*0650*/  ISETP.NE.AND P6, PT, R18, RZ, PT ;  /* 0x000000ff1200720c */ /* 0x000fe40003fc5270 */
[----:B------:R-:W-:Y:S01]  /*0660*/  PLOP3.LUT P5, PT, P2, P5, PT, 0x80, 0x8 ;  /* 0x000000000008781c */ /* 0x000fe200017ab070 */
[----:B------:R-:W2:Y:S01]  /*0670*/  @!P4 LDG.E.U8 R8, desc[UR6][R8.64] ;  /* 0x000000060808c981 */ /* 0x000ea2000c1e1100 */
[----:B------:R-:W-:-:S13]  /*0680*/  PLOP3.LUT P6, PT, P2, P6, PT, 0x80, 0x8 ;  /* 0x000000000008781c */ /* 0x000fda00017cd070 */
[----:B------:R-:W3:Y:S01]  /*0690*/  @P6 LDG.E.U8 R16, desc[UR6][R2.64+-0x6] ;  /* 0xfffffa0602106981 */ /* 0x000ee2000c1e1100 */
[----:B------:R-:W-:Y:S02]  /*06a0*/  @P6 VIADD R0, R0, 0x1 ;  /* 0x0000000100006836 */ /* 0x000fe40000000000 */
[----:B---3--:R-:W-:-:S03]  /*06b0*/  @P6 IMAD.IADD R7, R7, 0x1, R16 ;  /* 0x0000000107076824 */ /* 0x008fc600078e0210 */
[----:B------:R-:W-:Y:S01]  /*06c0*/  @P5 IADD3 R0, PT, PT, R0, 0x1, RZ ;  /* 0x0000000100005810 */ /* 0x000fe20007ffe0ff */
[----:B------:R-:W3:Y:S01]  /*06d0*/  @P5 LDG.E.U8 R16, desc[UR6][R2.64+-0x3] ;  /* 0xfffffd0602105981 */ /* 0x000ee2000c1e1100 */
[----:B------:R-:W-:-:S03]  /*06e0*/  ISETP.NE.AND P6, PT, R19, RZ, PT ;  /* 0x000000ff1300720c */ /* 0x000fc60003fc5270 */
[----:B------:R-:W-:Y:S01]  /*06f0*/  @!P4 VIADD R0, R0, 0x1 ;  /* 0x000000010000c836 */ /* 0x000fe20000000000 */
[----:B------:R-:W-:-:S13]  /*0700*/  PLOP3.LUT P3, PT, P2, P3, PT, 0x80, 0x8 ;  /* 0x000000000008781c */ /* 0x000fda0001767070 */
[----:B------:R-:W4:Y:S01]  /*0710*/  @P3 LDG.E.U8 R22, desc[UR6][R2.64+0x9] ;  /* 0x0000090602163981 */ /* 0x000f22000c1e1100 */
[----:B---3--:R-:W-:-:S04]  /*0720*/  @P5 IMAD.IADD R7, R7, 0x1, R16 ;  /* 0x0000000107075824 */ /* 0x008fc800078e0210 */
[----:B--2---:R-:W-:Y:S01]  /*0730*/  @!P4 IMAD.IADD R7, R7, 0x1, R8 ;  /* 0x000000010707c824 */ /* 0x004fe200078e0208 */
[----:B------:R-:W-:Y:S02]  /*0740*/  PLOP3.LUT P4, PT, P2, P6, PT, 0x80, 0x8 ;  /* 0x000000000008781c */ /* 0x000fe4000178d070 */
[----:B------:R-:W-:-:S11]  /*0750*/  PLOP3.LUT P2, PT, P2, P0, PT, 0x80, 0x8 ;  /* 0x000000000008781c */ /* 0x000fd60001741070 */
[----:B------:R-:W2:Y:S04]  /*0760*/  @P4 LDG.E.U8 R16, desc[UR6][R2.64+0x3] ;  /* 0x0000030602104981 */ /* 0x000ea8000c1e1100 */
[----:B------:R-:W3:Y:S01]  /*0770*/  @P2 LDG.E.U8 R20, desc[UR6][R2.64+0x6] ;  /* 0x0000060602142981 */ /* 0x000ee2000c1e1100 */
[----:B------:R-:W-:-:S04]  /*0780*/  @P4 VIADD R0, R0, 0x1 ;  /* 0x0000000100004836 */ /* 0x000fc80000000000 */
[----:B------:R-:W-:Y:S01]  /*0790*/  @P2 VIADD R0, R0, 0x1 ;  /* 0x0000000100002836 */ /* 0x000fe20000000000 */
[C---:B------:R-:W-:Y:S01]  /*07a0*/  LEA R15, R6.reuse, R15, 0x1 ;  /* 0x0000000f060f7211 */ /* 0x040fe200078e08ff */
[C---:B------:R-:W-:Y:S02]  /*07b0*/  IMAD R14, R6.reuse, 0x2, R14 ;  /* 0x00000002060e7824 */ /* 0x040fe400078e020e */
[C---:B------:R-:W-:Y:S02]  /*07c0*/  IMAD R17, R6.reuse, 0x2, R17 ;  /* 0x0000000206117824 */ /* 0x040fe400078e0211 */
[----:B------:R-:W-:Y:S02]  /*07d0*/  IMAD R12, R6, 0x2, R12 ;  /* 0x00000002060c7824 */ /* 0x000fe400078e020c */
[----:B------:R-:W-:Y:S02]  /*07e0*/  VIADD R10, R10, 0x2 ;  /* 0x000000020a0a7836 */ /* 0x000fe40000000000 */
[----:B------:R-:W-:Y:S01]  /*07f0*/  @P3 VIADD R0, R0, 0x1 ;  /* 0x0000000100003836 */ /* 0x000fe20000000000 */
[----:B------:R-:W-:Y:S01]  /*0800*/  UIADD3 UR4, UPT, UPT, UR4, 0x2, URZ ;  /* 0x0000000204047890 */ /* 0x000fe2000fffe0ff */
[----:B--2---:R-:W-:-:S04]  /*0810*/  @P4 IMAD.IADD R7, R7, 0x1, R16 ;  /* 0x0000000107074824 */ /* 0x004fc800078e0210 */
[----:B---3--:R-:W-:-:S04]  /*0820*/  @P2 IMAD.IADD R7, R7, 0x1, R20 ;  /* 0x0000000107072824 */ /* 0x008fc800078e0214 */
[----:B----4-:R-:W-:Y:S01]  /*0830*/  @P3 IMAD.IADD R7, R7, 0x1, R22 ;  /* 0x0000000107073824 */ /* 0x010fe200078e0216 */
[----:B------:R-:W-:Y:S06]  /*0840*/  BRA `(.L_x_1) ;  /* 0xfffffff800907947 */ /* 0x000fec000383ffff */
.L_x_0:
[----:B------:R-:W-:Y:S01]  /*0850*/  IABS R9, R0 ;  /* 0x0000000000097213 */ /* 0x000fe20000000000 */
[----:B------:R-:W0:Y:S01]  /*0860*/  LDCU.64 UR4, c[0x0][0x388] ;  /* 0x00007100ff0477ac */ /* 0x000e220008000a00 */
[----:B------:R-:W-:Y:S01]  /*0870*/  IABS R12, R7 ;  /* 0x00000007000c7213 */ /* 0x000fe20000000000 */
[----:B------:R-:W-:Y:S01]  /*0880*/  IMAD R4, R4, R6, R5 ;  /* 0x0000000604047224 */ /* 0x000fe200078e0205 */
[----:B------:R-:W1:Y:S01]  /*0890*/  I2F.RP R8, R9 ;  /* 0x0000000900087306 */ /* 0x000e620000209400 */
[-C--:B------:R-:W-:Y:S02]  /*08a0*/  IABS R13, R0.reuse ;  /* 0x00000000000d7213 */ /* 0x080fe40000000000 */
[----:B------:R-:W-:-:S04]  /*08b0*/  LOP3.LUT R7, R7, R0, RZ, 0x3c, !PT ;  /* 0x0000000007077212 */ /* 0x000fc800078e3cff */
[----:B------:R-:W-:Y:S01]  /*08c0*/  ISETP.GE.AND P2, PT, R7, RZ, PT ;  /* 0x000000ff0700720c */ /* 0x000fe20003f46270 */
[----:B-1----:R-:W1:Y:S02]  /*08d0*/  MUFU.RCP R8, R8 ;  /* 0x0000000800087308 */ /* 0x002e640000001000 */
[----:B-1----:R-:W-:Y:S02]  /*08e0*/  VIADD R2, R8, 0xffffffe ;  /* 0x0ffffffe08027836 */ /* 0x002fe40000000000 */
[----:B------:R-:W-:-:S04]  /*08f0*/  IMAD.MOV R8, RZ, RZ, -R13 ;  /* 0x000000ffff087224 */ /* 0x000fc800078e0a0d */
[----:B------:R1:W2:Y:S02]  /*0900*/  F2I.FTZ.U32.TRUNC.NTZ R3, R2 ;  /* 0x0000000200037305 */ /* 0x0002a4000021f000 */
[----:B-1----:R-:W-:Y:S02]  /*0910*/  IMAD.MOV.U32 R2, RZ, RZ, RZ ;  /* 0x000000ffff027224 */ /* 0x002fe400078e00ff */
[----:B--2---:R-:W-:-:S04]  /*0920*/  IMAD.MOV R10, RZ, RZ, -R3 ;  /* 0x000000ffff0a7224 */ /* 0x004fc800078e0a03 */
[----:B------:R-:W-:Y:S02]  /*0930*/  IMAD R11, R10, R9, RZ ;  /* 0x000000090a0b7224 */ /* 0x000fe400078e02ff */
[----:B------:R-:W-:Y:S02]  /*0940*/  IMAD.MOV.U32 R10, RZ, RZ, R12 ;  /* 0x000000ffff0a7224 */ /* 0x000fe400078e000c */
[----:B------:R-:W-:-:S06]  /*0950*/  IMAD.HI.U32 R3, R3, R11, R2 ;  /* 0x0000000b03037227 */ /* 0x000fcc00078e0002 */
[----:B------:R-:W-:-:S04]  /*0960*/  IMAD.HI.U32 R3, R3, R10, RZ ;  /* 0x0000000a03037227 */ /* 0x000fc800078e00ff */
[----:B------:R-:W-:-:S05]  /*0970*/  IMAD R2, R3, R8, R10 ;  /* 0x0000000803027224 */ /* 0x000fca00078e020a */
[----:B------:R-:W-:-:S13]  /*0980*/  ISETP.GT.U32.AND P1, PT, R9, R2, PT ;  /* 0x000000020900720c */ /* 0x000fda0003f24070 */
[----:B------:R-:W-:Y:S02]  /*0990*/  @!P1 IMAD.IADD R2, R2, 0x1, -R9 ;  /* 0x0000000102029824 */ /* 0x000fe400078e0a09 */
[----:B------:R-:W-:Y:S01]  /*09a0*/  @!P1 VIADD R3, R3, 0x1 ;  /* 0x0000000103039836 */ /* 0x000fe20000000000 */
[----:B------:R-:W-:Y:S02]  /*09b0*/  ISETP.NE.AND P1, PT, R0, RZ, PT ;  /* 0x000000ff0000720c */ /* 0x000fe40003f25270 */
[----:B------:R-:W-:-:S13]  /*09c0*/  ISETP.GE.U32.AND P0, PT, R2, R9, PT ;  /* 0x000000090200720c */ /* 0x000fda0003f06070 */
[----:B------:R-:W-:Y:S01]  /*09d0*/  @P0 VIADD R3, R3, 0x1 ;  /* 0x0000000103030836 */ /* 0x000fe20000000000 */
[----:B0-----:R-:W-:-:S03]  /*09e0*/  IADD3 R2, P0, PT, R4, UR4, RZ ;  /* 0x0000000404027c10 */ /* 0x001fc6000ff1e0ff */
[----:B------:R-:W-:Y:S01]  /*09f0*/  IMAD.MOV.U32 R5, RZ, RZ, R3 ;  /* 0x000000ffff057224 */ /* 0x000fe200078e0003 */
[----:B------:R-:W-:-:S03]  /*0a00*/  LEA.HI.X.SX32 R3, R4, UR5, 0x1, P0 ;  /* 0x0000000504037c11 */ /* 0x000fc600080f0eff */
[----:B------:R-:W-:Y:S01]  /*0a10*/  @!P2 IMAD.MOV R5, RZ, RZ, -R5 ;  /* 0x000000ffff05a224 */ /* 0x000fe200078e0a05 */
[----:B------:R-:W-:-:S05]  /*0a20*/  @!P1 LOP3.LUT R5, RZ, R0, RZ, 0x33, !PT ;  /* 0x00000000ff059212 */ /* 0x000fca00078e33ff */
[----:B------:R-:W-:Y:S01]  /*0a30*/  STG.E.U8 desc[UR6][R2.64], R5 ;  /* 0x0000000502007986 */ /* 0x000fe2000c101106 */
[----:B------:R-:W-:Y:S05]  /*0a40*/  EXIT ;  /* 0x000000000000794d */ /* 0x000fea0003800000 */
.L_x_2:
[----:B------:R-:W-:-:S00]  /*0a50*/  BRA `(.L_x_2) ;  /* 0xfffffffc00fc7947 */ /* 0x000fc0000383ffff */
[----:B------:R-:W-:-:S00]  /*0a60*/  NOP ;  /* 0x0000000000007918 */ /* 0x000fc00000000000 */
        /* <DEDUP_REMOVED lines=9> */
.L_x_6:


//--------------------- .text._Z19blurGrayscaleKernelPKhPhii --------------------------
	.section	.text._Z19blurGrayscaleKernelPKhPhii,"ax",@progbits
	.align	128
        .global         _Z19blurGrayscaleKernelPKhPhii
        .type           _Z19blurGrayscaleKernelPKhPhii,@function
        .size           _Z19blurGrayscaleKernelPKhPhii,(.L_x_7 - _Z19blurGrayscaleKernelPKhPhii)
        .other          _Z19blurGrayscaleKernelPKhPhii,@"STO_CUDA_ENTRY STV_DEFAULT"
_Z19blurGrayscaleKernelPKhPhii:
.text._Z19blurGrayscaleKernelPKhPhii:
        /* <DEDUP_REMOVED lines=20> */
[C---:B------:R-:W-:Y:S01]  /*0140*/  VIADD R0, R5.reuse, 0x3 ;  /* 0x0000000305007836 */ /* 0x040fe20000000000 */
[----:B------:R-:W-:Y:S01]  /*0150*/  ISETP.GE.AND P1, PT, R2, UR8, PT ;  /* 0x0000000802007c0c */ /* 0x000fe2000bf26270 */
[----:B------:R-:W-:Y:S01]  /*0160*/  VIADD R2, R5, 0xfffffffd ;  /* 0xfffffffd05027836 */ /* 0x000fe20000000000 */
[----:B------:R-:W-:Y:S01]  /*0170*/  ISETP.GE.AND P4, PT, R3, UR8, PT ;  /* 0x0000000803007c0c */ /* 0x000fe2000bf86270 */
[----:B------:R-:W-:Y:S01]  /*0180*/  VIADD R14, R4, 0xfffffffe ;  /* 0xfffffffe040e7836 */ /* 0x000fe20000000000 */
        /* <DEDUP_REMOVED lines=12> */
[C---:B------:R-:W-:Y:S01]  /*0250*/  ISETP.GT.AND P2, PT, R5.reuse, -0x4, !P2 ;  /* 0xfffffffc0500780c */ /* 0x040fe20005744270 */
[C---:B------:R-:W-:Y:S01]  /*0260*/  IMAD.IADD R13, R5.reuse, 0x1, R16 ;  /* 0x00000001050d7824 */ /* 0x040fe200078e0210 */
[----:B------:R-:W-:Y:S01]  /*0270*/  ISETP.GT.AND P3, PT, R5, 0x2, !P3 ;  /* 0x000000020500780c */ /* 0x000fe20005f64270 */
[----:B------:R-:W2:Y:S01]  /*0280*/  LDCU UR9, c[0x0][0x394] ;  /* 0x00007280ff0977ac */ /* 0x000ea20008000800 */
[----:B------:R-:W3:Y:S01]  /*0290*/  LDCU.64 UR10, c[0x0][0x380] ;  /* 0x00007000ff0a77ac */ /* 0x000ee20008000a00 */
[----:B-1----:R-:W-:-:S10]  /*02a0*/  UMOV UR4, 0xfffffffd ;  /* 0xfffffffd00047882 */ /* 0x002fd40000000000 */
.L_x_4:
[--C-:B------:R-:W-:Y:S02]  /*02b0*/  SHF.R.S32.HI R3, RZ, 0x1f, R16.reuse ;  /* 0x0000001fff037819 */ /* 0x100fe40000011410 */
[----:B---3--:R-:W-:Y:S02]  /*02c0*/  IADD3 R2, P4, P5, R5, UR10, R16 ;  /* 0x0000000a05027c10 */ /* 0x008fe4000fd9e010 */
[----:B------:R-:W-:Y:S02]  /*02d0*/  ISETP.NE.AND P6, PT, R15, RZ, PT ;  /* 0x000000ff0f00720c */ /* 0x000fe40003fc5270 */
[----:B------:R-:W-:Y:S02]  /*02e0*/  IADD3.X R3, PT, PT, R12, UR11, R3, P4, P5 ;  /* 0x0000000b0c037c10 */ /* 0x000fe4000a7ea403 */
[----:B--2---:R-:W-:-:S04]  /*02f0*/  ISETP.GE.AND P4, PT, R6, UR9, PT ;  /* 0x0000000906007c0c */ /* 0x004fc8000bf86270 */
[----:B------:R-:W-:-:S04]  /*0300*/  ISETP.GT.AND P4, PT, R6, -0x1, !P4 ;  /* 0xffffffff0600780c */ /* 0x000fc80006784270 */
[----:B------:R-:W-:Y:S02]  /*0310*/  PLOP3.LUT P3, PT, P4, P3, PT, 0x80, 0x8 ;  /* 0x000000000008781c */ /* 0x000fe40002767070 */
[----:B------:R-:W-:-:S11]  /*0320*/  PLOP3.LUT P5, PT, P4, P6, PT, 0x80, 0x8 ;  /* 0x000000000008781c */ /* 0x000fd600027ad070 */
[----:B------:R-:W2:Y:S04]  /*0330*/  @P3 LDG.E.U8 R10, desc[UR6][R2.64+-0x3] ;  /* 0xfffffd06020a3981 */ /* 0x000ea8000c1e1100 */
[----:B------:R-:W3:Y:S01]  /*0340*/  @P5 LDG.E.U8 R18, desc[UR6][R2.64+-0x2] ;  /* 0xfffffe0602125981 */ /* 0x000ee2000c1e1100 */
[----:B------:R-:W-:-:S04]  /*0350*/  @P3 VIADD R0, R0, 0x1 ;  /* 0x0000000100003836 */ /* 0x000fc80000000000 */
[----:B------:R-:W-:Y:S01]  /*0360*/  @P5 VIADD R0, R0, 0x1 ;  /* 0x0000000100005836 */ /* 0x000fe20000000000 */
[----:B--2---:R-:W-:Y:S02]  /*0370*/  @P3 IADD3 R7, PT, PT, R7, R10, RZ ;  /* 0x0000000a07073210 */ /* 0x004fe40007ffe0ff */
[----:B------:R-:W-:-:S03]  /*0380*/  ISETP.LT.OR P3, PT, R5, RZ, !P4 ;  /* 0x000000ff0500720c */ /* 0x000fc60006761670 */
[----:B---3--:R-:W-:-:S10]  /*0390*/  @P5 IMAD.IADD R7, R7, 0x1, R18 ;  /* 0x0000000107075824 */ /* 0x008fd400078e0212 */
[----:B------:R-:W-:-:S04]  /*03a0*/  @!P3 IADD3 R10, P5, PT, R13, UR10, RZ ;  /* 0x0000000a0d0abc10 */ /* 0x000fc8000ffbe0ff */
[----:B------:R-:W-:Y:S02]  /*03b0*/  @!P3 LEA.HI.X.SX32 R11, R13, UR11, 0x1, P5 ;  /* 0x0000000b0d0bbc11 */ /* 0x000fe4000a8f0eff */
[----:B------:R-:W-:-:S03]  /*03c0*/  ISETP.LT.OR P5, PT, R5, 0x1, !P4 ;  /* 0x000000010500780c */ /* 0x000fc600067a1670 */
[----:B------:R-:W2:Y:S10]  /*03d0*/  @!P3 LDG.E.U8 R10, desc[UR6][R10.64] ;  /* 0x000000060a0ab981 */ /* 0x000eb4000c1e1100 */
[----:B------:R-:W3:Y:S01]  /*03e0*/  @!P5 LDG.E.U8 R18, desc[UR6][R2.64+-0x1] ;  /* 0xffffff060212d981 */ /* 0x000ee2000c1e1100 */
[----:B------:R-:W-:-:S04]  /*03f0*/  @!P5 VIADD R0, R0, 0x1 ;  /* 0x000000010000d836 */ /* 0x000fc80000000000 */
[----:B------:R-:W-:Y:S02]  /*0400*/  @!P3 VIADD R0, R0, 0x1 ;  /* 0x000000010000b836 */ /* 0x000fe40000000000 */
[----:B---3--:R-:W-:Y:S01]  /*0410*/  @!P5 IMAD.IADD R7, R7, 0x1, R18 ;  /* 0x000000010707d824 */ /* 0x008fe200078e0212 */
[----:B------:R-:W-:-:S03]  /*0420*/  PLOP3.LUT P5, PT, P4, P0, PT, 0x80, 0x8 ;  /* 0x000000000008781c */ /* 0x000fc600027a1070 */
[----:B--2---:R-:W-:Y:S01]  /*0430*/  @!P3 IMAD.IADD R7, R7, 0x1, R10 ;  /* 0x000000010707b824 */ /* 0x004fe200078e020a */
[----:B------:R-:W-:Y:S02]  /*0440*/  PLOP3.LUT P3, PT, P4, P1, PT, 0x80, 0x8 ;  /* 0x000000000008781c */ /* 0x000fe40002763070 */
[----:B------:R-:W-:-:S07]  /*0450*/  PLOP3.LUT P4, PT, P4, P2, PT, 0x80, 0x8 ;  /* 0x000000000008781c */ /* 0x000fce0002785070 */
[----:B------:R-:W2:Y:S04]  /*0460*/  @P5 LDG.E.U8 R18, desc[UR6][R2.64+0x1] ;  /* 0x0000010602125981 */ /* 0x000ea8000c1e1100 */
[----:B------:R-:W3:Y:S04]  /*0470*/  @P3 LDG.E.U8 R20, desc[UR6][R2.64+0x2] ;  /* 0x0000020602143981 */ /* 0x000ee8000c1e1100 */
[----:B------:R-:W4:Y:S01]  /*0480*/  @P4 LDG.E.U8 R22, desc[UR6][R2.64+0x3] ;  /* 0x0000030602164981 */ /* 0x000f22000c1e1100 */
[----:B------:R-:W-:Y:S01]  /*0490*/  UISETP.NE.AND UP0, UPT, UR4, 0x3, UPT ;  /* 0x000000030400788c */ /* 0x000fe2000bf05270 */
[----:B------:R-:W-:-:S05]  /*04a0*/  @P5 VIADD R0, R0, 0x1 ;  /* 0x0000000100005836 */ /* 0x000fca0000000000 */
[----:B------:R-:W-:-:S05]  /*04b0*/  @P3 IADD3 R0, PT, PT, R0, 0x1, RZ ;  /* 0x0000000100003810 */ /* 0x000fca0007ffe0ff */
[----:B------:R-:W-:Y:S02]  /*04c0*/  @P4 VIADD R0, R0, 0x1 ;  /* 0x0000000100004836 */ /* 0x000fe40000000000 */
[----:B--2---:R-:W-:-:S04]  /*04d0*/  @P5 IMAD.IADD R7, R7, 0x1, R18 ;  /* 0x0000000107075824 */ /* 0x004fc800078e0212 */
[----:B---3--:R-:W-:-:S04]  /*04e0*/  @P3 IMAD.IADD R7, R7, 0x1, R20 ;  /* 0x0000000107073824 */ /* 0x008fc800078e0214 */
[----:B----4-:R-:W-:Y:S01]  /*04f0*/  @P4 IMAD.IADD R7, R7, 0x1, R22 ;  /* 0x0000000107074824 */ /* 0x010fe200078e0216 */
[----:B------:R-:W-:Y:S06]  /*0500*/  BRA.U !UP0, `(.L_x_3) ;  /* 0x0000000108bc7547 */ /* 0x000fec000b800000 */
[--C-:B------:R-:W-:Y:S01]  /*0510*/  SHF.R.S32.HI R3, RZ, 0x1f, R14.reuse ;  /* 0x0000001fff037819 */ /* 0x100fe2000001140e */
[----:B------:R-:W-:Y:S01]  /*0520*/  VIADD R10, R6, 0x1 ;  /* 0x00000001060a7836 */ /* 0x000fe20000000000 */
[C---:B------:R-:W-:Y:S01]  /*0530*/  IADD3 R2, P3, P4, R5.reuse, UR10, R14 ;  /* 0x0000000a05027c10 */ /* 0x040fe2000fc7e00e */
[----:B------:R-:W-:-:S03]  /*0540*/  VIADD R11, R5, 0xfffffffd ;  /* 0xfffffffd050b7836 */ /* 0x000fc60000000000 */
[----:B------:R-:W-:Y:S02]  /*0550*/  IADD3.X R3, PT, PT, R12, UR11, R3, P3, P4 ;  /* 0x0000000b0c037c10 */ /* 0x000fe40009fe8403 */
[C---:B------:R-:W-:Y:S02]  /*0560*/  ISETP.GE.AND P4, PT, R10.reuse, UR9, PT ;  /* 0x000000090a007c0c */ /* 0x040fe4000bf86270 */
[----:B0-----:R-:W-:Y:S02]  /*0570*/  ISETP.GE.AND P3, PT, R11, R8, PT ;  /* 0x000000080b00720c */ /* 0x001fe40003f66270 */
[----:B------:R-:W-:Y:S02]  /*0580*/  ISETP.GT.AND P4, PT, R10, -0x1, !P4 ;  /* 0xffffffff0a00780c */ /* 0x000fe40006784270 */
[----:B------:R-:W-:-:S04]  /*0590*/  ISETP.GT.AND P3, PT, R5, 0x2, !P3 ;  /* 0x000000020500780c */ /* 0x000fc80005f64270 */
[----:B------:R-:W-:-:S13]  /*05a0*/  PLOP3.LUT P5, PT, P4, P3, PT, 0x80, 0x8 ;  /* 0x000000000008781c */ /* 0x000fda00027a7070 */
[----:B------:R-:W2:Y:S01]  /*05b0*/  @P5 LDG.E.U8 R10, desc[UR6][R2.64+-0x3] ;  /* 0xfffffd06020a5981 */ /* 0x000ea2000c1e1100 */
[----:B------:R-:W-:Y:S02]  /*05c0*/  @P5 VIADD R0, R0, 0x1 ;  /* 0x0000000100005836 */ /* 0x000fe40000000000 */
[----:B--2---:R-:W-:Y:S01]  /*05d0*/  @P5 IMAD.IADD R7, R7, 0x1, R10 ;  /* 0x0000000107075824 */ /* 0x004fe200078e020a */
[----:B------:R-:W-:-:S13]  /*05e0*/  ISETP.LT.OR P5, PT, R5, RZ, !P4 ;  /* 0x000000ff0500720c */ /* 0x000fda00067a1670 */
[----:B------:R-:W-:-:S04]  /*05f0*/  @!P5 IADD3 R10, P6, PT, R9, UR10, RZ ;  /* 0x0000000a090adc10 */ /* 0x000fc8000ffde0ff */
[----:B------:R-:W-:Y:S02]  /*0600*/  @!P5 LEA.HI.X.SX32 R11, R9, UR11, 0x1, P6 ;  /* 0x0000000b090bdc11 */ /* 0x000fe4000b0f0eff */
[----:B------:R-:W-:-:S03]  /*0610*/  ISETP.NE.AND P6, PT, R15, RZ, PT ;  /* 0x000000ff0f00720c */ /* 0x000fc60003fc5270 */
[----:B------:R-:W2:Y:S01]  /*0620*/  @!P5 LDG.E.U8 R10, desc[UR6][R10.64] ;  /* 0x000000060a0ad981 */ /* 0x000ea2000c1e1100 */
[----:B------:R-:W-:-:S13]  /*0630*/  PLOP3.LUT P6, PT, P4, P6, PT, 0x80, 0x8 ;  /* 0x000000000008781c */ /* 0x000fda00027cd070 */
[----:B------:R-:W3:Y:S01]  /*0640*/  @P6 LDG.E.U8 R18, desc[UR6][R2.64+-0x2] ;  /* 0xfffffe0602126981 */ /* 0x000ee2000c1e1100 */
[----:B------:R-:W-:Y:S01]  /*0650*/  @P6 VIADD R0, R0, 0x1 ;  /* 0x0000000100006836 */ /* 0x000fe20000000000 */
[----:B---3--:R-:W-:Y:S02]  /*0660*/  @P6 IADD3 R7, PT, PT, R7, R18, RZ ;  /* 0x0000001207076210 */ /* 0x008fe40007ffe0ff */
[----:B------:R-:W-:-:S13]  /*0670*/  ISETP.LT.OR P6, PT, R5, 0x1, !P4 ;  /* 0x000000010500780c */ /* 0x000fda00067c1670 */
[----:B------:R-:W3:Y:S01]  /*0680*/  @!P6 LDG.E.U8 R18, desc[UR6][R2.64+-0x1] ;  /* 0xffffff060212e981 */ /* 0x000ee2000c1e1100 */
[----:B------:R-:W-:-:S04]  /*0690*/  @!P6 VIADD R0, R0, 0x1 ;  /* 0x000000010000e836 */ /* 0x000fc80000000000 */
[----:B------:R-:W-:Y:S02]  /*06a0*/  @!P5 VIADD R0, R0, 0x1 ;  /* 0x000000010000d836 */ /* 0x000fe40000000000 */
[----:B---3--:R-:W-:-:S04]  /*06b0*/  @!P6 IMAD.IADD R7, R7, 0x1, R18 ;  /* 0x000000010707e824 */ /* 0x008fc800078e0212 */
[----:B--2---:R-:W-:Y:S01]  /*06c0*/  @!P5 IMAD.IADD R7, R7, 0x1, R10 ;  /* 0x000000010707d824 */ /* 0x004fe200078e020a */
[----:B------:R-:W-:-:S13]  /*06d0*/  PLOP3.LUT P5, PT, P4, P0, PT, 0x80, 0x8 ;  /* 0x000000000008781c */ /* 0x000fda00027a1070 */
[----:B------:R-:W2:Y:S01]  /*06e0*/  @P5 LDG.E.U8 R18, desc[UR6][R2.64+0x1] ;  /* 0x0000010602125981 */ /* 0x000ea2000c1e1100 */
[----:B------:R-:W-:Y:S02]  /*06f0*/  @P5 VIADD R0, R0, 0x1 ;  /* 0x0000000100005836 */ /* 0x000fe40000000000 */
[----:B--2---:R-:W-:Y:S01]  /*0700*/  @P5 IMAD.IADD R7, R7, 0x1, R18 ;  /* 0x0000000107075824 */ /* 0x004fe200078e0212 */
[----:B------:R-:W-:Y:S02]  /*0710*/  PLOP3.LUT P5, PT, P4, P1, PT, 0x80, 0x8 ;  /* 0x000000000008781c */ /* 0x000fe400027a3070 */
[----:B------:R-:W-:-:S11]  /*0720*/  PLOP3.LUT P4, PT, P4, P2, PT, 0x80, 0x8 ;  /* 0x000000000008781c */ /* 0x000fd60002785070 */
[----:B------:R-:W2:Y:S04]  /*0730*/  @P5 LDG.E.U8 R18, desc[UR6][R2.64+0x2] ;  /* 0x0000020602125981 */ /* 0x000ea8000c1e1100 */
[----:B------:R-:W3:Y:S01]  /*0740*/  @P4 LDG.E.U8 R20, desc[UR6][R2.64+0x3] ;  /* 0x0000030602144981 */ /* 0x000ee2000c1e1100 */
[----:B------:R-:W-:Y:S01]  /*0750*/  @P5 VIADD R0, R0, 0x1 ;  /* 0x0000000100005836 */ /* 0x000fe20000000000 */
[C---:B------:R-:W-:Y:S01]  /*0760*/  LEA R16, R8.reuse, R16, 0x1 ;  /* 0x0000001008107211 */ /* 0x040fe200078e08ff */
[C---:B------:R-:W-:Y:S02]  /*0770*/  IMAD R13, R8.reuse, 0x2, R13 ;  /* 0x00000002080d7824 */ /* 0x040fe400078e020d */
[----:B------:R-:W-:Y:S02]  /*0780*/  IMAD R14, R8, 0x2, R14 ;  /* 0x00000002080e7824 */ /* 0x000fe400078e020e */
[----:B------:R-:W-:-:S02]  /*0790*/  VIADD R6, R6, 0x2 ;  /* 0x0000000206067836 */ /* 0x000fc40000000000 */
[----:B------:R-:W-:Y:S02]  /*07a0*/  IMAD R9, R8, 0x2, R9 ;  /* 0x0000000208097824 */ /* 0x000fe400078e0209 */
[----:B------:R-:W-:Y:S01]  /*07b0*/  @P4 VIADD R0, R0, 0x1 ;  /* 0x0000000100004836 */ /* 0x000fe20000000000 */
[----:B------:R-:W-:Y:S01]  /*07c0*/  UIADD3 UR4, UPT, UPT, UR4, 0x2, URZ ;  /* 0x0000000204047890 */ /* 0x000fe2000fffe0ff */
[----:B--2---:R-:W-:-:S04]  /*07d0*/  @P5 IMAD.IADD R7, R7, 0x1, R18 ;  /* 0x0000000107075824 */ /* 0x004fc800078e0212 */
[----:B---3--:R-:W-:Y:S01]  /*07e0*/  @P4 IMAD.IADD R7, R7, 0x1, R20 ;  /* 0x0000000107074824 */ /* 0x008fe200078e0214 */
[----:B------:R-:W-:Y:S06]  /*07f0*/  BRA `(.L_x_4) ;  /* 0xfffffff800ac7947 */ /* 0x000fec000383ffff */
.L_x_3:
[-C--:B------:R-:W-:Y:S01]  /*0800*/  IABS R9, R0.reuse ;  /* 0x0000000000097213 */ /* 0x080fe20000000000 */
[----:B------:R-:W1:Y:S01]  /*0810*/  LDCU UR8, c[0x0][0x390] ;  /* 0x00007200ff0877ac */ /* 0x000e620008000800 */
[----:B------:R-:W-:Y:S02]  /*0820*/  IABS R10, R7 ;  /* 0x00000007000a7213 */ /* 0x000fe40000000000 */
[----:B------:R-:W2:Y:S01]  /*0830*/  I2F.RP R6, R9 ;  /* 0x0000000900067306 */ /* 0x000ea20000209400 */
[-C--:B------:R-:W-:Y:S01]  /*0840*/  IABS R12, R0.reuse ;  /* 0x00000000000c7213 */ /* 0x080fe20000000000 */
[----:B------:R-:W3:Y:S01]  /*0850*/  LDCU.64 UR4, c[0x0][0x388] ;  /* 0x00007100ff0477ac */ /* 0x000ee20008000a00 */
[----:B------:R-:W-:-:S04]  /*0860*/  LOP3.LUT R7, R7, R0, RZ, 0x3c, !PT ;  /* 0x0000000007077212 */ /* 0x000fc800078e3cff */
[----:B------:R-:W-:Y:S01]  /*0870*/  ISETP.GE.AND P2, PT, R7, RZ, PT ;  /* 0x000000ff0700720c */ /* 0x000fe20003f46270 */
[----:B--2---:R-:W2:Y:S01]  /*0880*/  MUFU.RCP R6, R6 ;  /* 0x0000000600067308 */ /* 0x004ea20000001000 */
[----:B-1----:R-:W-:Y:S02]  /*0890*/  IMAD R4, R4, UR8, R5 ;  /* 0x0000000804047c24 */ /* 0x002fe4000f8e0205 */
[----:B--2---:R-:W-:Y:S02]  /*08a0*/  VIADD R2, R6, 0xffffffe ;  /* 0x0ffffffe06027836 */ /* 0x004fe40000000000 */
[----:B------:R-:W-:-:S03]  /*08b0*/  IMAD.MOV R6, RZ, RZ, -R12 ;  /* 0x000000ffff067224 */ /* 0x000fc600078e0a0c */
[----:B------:R1:W0:Y:S02]  /*08c0*/  F2I.FTZ.U32.TRUNC.NTZ R3, R2 ;  /* 0x0000000200037305 */ /* 0x000224000021f000 */
[----:B-1----:R-:W-:Y:S02]  /*08d0*/  IMAD.MOV.U32 R2, RZ, RZ, RZ ;  /* 0x000000ffff027224 */ /* 0x002fe400078e00ff */
[----:B0-----:R-:W-:-:S04]  /*08e0*/  IMAD.MOV R8, RZ, RZ, -R3 ;  /* 0x000000ffff087224 */ /* 0x001fc800078e0a03 */
[----:B------:R-:W-:Y:S01]  /*08f0*/  IMAD R11, R8, R9, RZ ;  /* 0x00000009080b7224 */ /* 0x000fe200078e02ff */
[----:B------:R-:W-:-:S03]  /*0900*/  MOV R8, R10 ;  /* 0x0000000a00087202 */ /* 0x000fc60000000f00 */
        /* <DEDUP_REMOVED lines=9> */
[----:B---3--:R-:W-:-:S03]  /*09a0*/  IADD3 R2, P0, PT, R4, UR4, RZ ;  /* 0x0000000404027c10 */ /* 0x008fc6000ff1e0ff */
[----:B------:R-:W-:Y:S01]  /*09b0*/  IMAD.MOV.U32 R5, RZ, RZ, R3 ;  /* 0x000000ffff057224 */ /* 0x000fe200078e0003 */
[----:B------:R-:W-:-:S03]  /*09c0*/  LEA.HI.X.SX32 R3, R4, UR5, 0x1, P0 ;  /* 0x0000000504037c11 */ /* 0x000fc600080f0eff */
[----:B------:R-:W-:Y:S01]  /*09d0*/  @!P2 IMAD.MOV R5, RZ, RZ, -R5 ;  /* 0x000000ffff05a224 */ /* 0x000fe200078e0a05 */
[----:B------:R-:W-:-:S05]  /*09e0*/  @!P1 LOP3.LUT R5, RZ, R0, RZ, 0x33, !PT ;  /* 0x00000000ff059212 */ /* 0x000fca00078e33ff */
[----:B------:R-:W-:Y:S01]  /*09f0*/  STG.E.U8 desc[UR6][R2.64], R5 ;  /* 0x0000000502007986 */ /* 0x000fe2000c101106 */
[----:B------:R-:W-:Y:S05]  /*0a00*/  EXIT ;  /* 0x000000000000794d */ /* 0x000fea0003800000 */
.L_x_5:
        /* <DEDUP_REMOVED lines=15> */
.L_x_7:


//--------------------- .nv.shared.reserved.0     --------------------------
	.section	.nv.shared.reserved.0,"aw",@nobits
	.weak		__nv_reservedSMEM_offset_0_alias
	.size		__nv_reservedSMEM_offset_0_alias, 0, 64
	.other		__nv_reservedSMEM_offset_0_alias,@"STO_CUDA_RESERVED_SHARED STV_DEFAULT"
__nv_reservedSMEM_offset_0_alias:
	.zero		0
	.zero		64


//--------------------- .nv.constant0._Z13blurRGBkernelPKhPhii --------------------------
	.section	.nv.constant0._Z13blurRGBkernelPKhPhii,"a",@progbits
	.sectionflags	@""
	.align	4
.nv.constant0._Z13blurRGBkernelPKhPhii:
	.zero		920


//--------------------- .nv.constant0._Z19blurGrayscaleKernelPKhPhii --------------------------
	.section	.nv.constant0._Z19blurGrayscaleKernelPKhPhii,"a",@progbits
	.sectionflags	@""
	.align	4
.nv.constant0._Z19blurGrayscaleKernelPKhPhii:
	.zero		920


//--------------------- SYMBOLS --------------------------

	.type		.nv.reservedSmem.offset0,@object
	.size		.nv.reservedSmem.offset0,0x4
